//
// Generated by NVIDIA NVVM Compiler
//
// Compiler Build ID: CL-36424714
// Cuda compilation tools, release 13.0, V13.0.88
// Based on NVVM 20.0.0
//

.version 9.0
.target sm_100
.address_size 64

	// .globl	_Z23replace_matrix_elementsPiS_

.visible .entry _Z23replace_matrix_elementsPiS_(
	.param .u64 .ptr .align 1 _Z23replace_matrix_elementsPiS__param_0,
	.param .u64 .ptr .align 1 _Z23replace_matrix_elementsPiS__param_1
)
{
	.reg .pred 	%p<19>;
	.reg .b32 	%r<245>;
	.reg .b64 	%rd<100>;

	ld.param.u64 	%rd31, [_Z23replace_matrix_elementsPiS__param_0];
	ld.param.u64 	%rd30, [_Z23replace_matrix_elementsPiS__param_1];
	cvta.to.global.u64 	%rd1, %rd31;
	mov.u32 	%r1, %ntid.x;
	mov.u32 	%r2, %ntid.y;
	mov.u32 	%r3, %tid.x;
	mov.u32 	%r4, %tid.y;
	mul.lo.s32 	%r5, %r3, %r2;
	add.s32 	%r6, %r5, %r4;
	mul.wide.u32 	%rd32, %r6, 4;
	add.s64 	%rd33, %rd1, %rd32;
	ld.global.u32 	%r62, [%rd33];
	and.b32  	%r63, %r62, 1;
	setp.eq.b32 	%p1, %r63, 1;
	not.pred 	%p2, %p1;
	@%p2 bra 	$L__BB0_13;
	and.b32  	%r7, %r1, 15;
	setp.lt.u32 	%p3, %r1, 16;
	mov.b32 	%r237, 0;
	mov.u32 	%r244, %r237;
	@%p3 bra 	$L__BB0_4;
	and.b32  	%r67, %r1, -16;
	neg.s32 	%r220, %r67;
	add.s32 	%r68, %r4, %r2;
	mul.wide.u32 	%rd2, %r68, 4;
	mul.wide.u32 	%rd3, %r2, 64;
	shl.b32 	%r69, %r2, 1;
	add.s32 	%r70, %r4, %r69;
	mul.wide.u32 	%rd4, %r70, 4;
	mad.lo.s32 	%r71, %r2, 3, %r4;
	mul.wide.u32 	%rd5, %r71, 4;
	shl.b32 	%r72, %r2, 2;
	add.s32 	%r73, %r4, %r72;
	mul.wide.u32 	%rd6, %r73, 4;
	mad.lo.s32 	%r74, %r2, 5, %r4;
	mul.wide.u32 	%rd7, %r74, 4;
	mad.lo.s32 	%r75, %r2, 6, %r4;
	mul.wide.u32 	%rd8, %r75, 4;
	mad.lo.s32 	%r76, %r2, 7, %r4;
	mul.wide.u32 	%rd9, %r76, 4;
	shl.b32 	%r77, %r2, 3;
	add.s32 	%r78, %r4, %r77;
	mul.wide.u32 	%rd10, %r78, 4;
	mad.lo.s32 	%r79, %r2, 9, %r4;
	mul.wide.u32 	%rd11, %r79, 4;
	mad.lo.s32 	%r80, %r2, 10, %r4;
	mul.wide.u32 	%rd12, %r80, 4;
	mad.lo.s32 	%r81, %r2, 11, %r4;
	mul.wide.u32 	%rd13, %r81, 4;
	mad.lo.s32 	%r82, %r2, 12, %r4;
	mul.wide.u32 	%rd14, %r82, 4;
	mad.lo.s32 	%r83, %r2, 13, %r4;
	mul.wide.u32 	%rd15, %r83, 4;
	mad.lo.s32 	%r84, %r2, 14, %r4;
	mul.wide.u32 	%rd16, %r84, 4;
	mad.lo.s32 	%r85, %r2, 15, %r4;
	mul.wide.u32 	%rd17, %r85, 4;
	mov.b32 	%r244, 0;
	mov.u64 	%rd97, %rd1;
$L__BB0_3:
	.pragma "nounroll";
	and.b32  	%r237, %r1, 2032;
	mul.wide.u32 	%rd34, %r4, 4;
	add.s64 	%rd35, %rd97, %rd34;
	ld.global.u32 	%r86, [%rd35];
	add.s32 	%r87, %r86, %r244;
	add.s64 	%rd36, %rd97, %rd2;
	ld.global.u32 	%r88, [%rd36];
	add.s32 	%r89, %r88, %r87;
	add.s64 	%rd37, %rd97, %rd4;
	ld.global.u32 	%r90, [%rd37];
	add.s32 	%r91, %r90, %r89;
	add.s64 	%rd38, %rd97, %rd5;
	ld.global.u32 	%r92, [%rd38];
	add.s32 	%r93, %r92, %r91;
	add.s64 	%rd39, %rd97, %rd6;
	ld.global.u32 	%r94, [%rd39];
	add.s32 	%r95, %r94, %r93;
	add.s64 	%rd40, %rd97, %rd7;
	ld.global.u32 	%r96, [%rd40];
	add.s32 	%r97, %r96, %r95;
	add.s64 	%rd41, %rd97, %rd8;
	ld.global.u32 	%r98, [%rd41];
	add.s32 	%r99, %r98, %r97;
	add.s64 	%rd42, %rd97, %rd9;
	ld.global.u32 	%r100, [%rd42];
	add.s32 	%r101, %r100, %r99;
	add.s64 	%rd43, %rd97, %rd10;
	ld.global.u32 	%r102, [%rd43];
	add.s32 	%r103, %r102, %r101;
	add.s64 	%rd44, %rd97, %rd11;
	ld.global.u32 	%r104, [%rd44];
	add.s32 	%r105, %r104, %r103;
	add.s64 	%rd45, %rd97, %rd12;
	ld.global.u32 	%r106, [%rd45];
	add.s32 	%r107, %r106, %r105;
	add.s64 	%rd46, %rd97, %rd13;
	ld.global.u32 	%r108, [%rd46];
	add.s32 	%r109, %r108, %r107;
	add.s64 	%rd47, %rd97, %rd14;
	ld.global.u32 	%r110, [%rd47];
	add.s32 	%r111, %r110, %r109;
	add.s64 	%rd48, %rd97, %rd15;
	ld.global.u32 	%r112, [%rd48];
	add.s32 	%r113, %r112, %r111;
	add.s64 	%rd49, %rd97, %rd16;
	ld.global.u32 	%r114, [%rd49];
	add.s32 	%r115, %r114, %r113;
	add.s64 	%rd50, %rd97, %rd17;
	ld.global.u32 	%r116, [%rd50];
	add.s32 	%r244, %r116, %r115;
	add.s32 	%r220, %r220, 16;
	add.s64 	%rd97, %rd97, %rd3;
	setp.eq.s32 	%p4, %r220, 0;
	@%p4 bra 	$L__BB0_4;
	bra.uni 	$L__BB0_3;
$L__BB0_4:
	setp.eq.s32 	%p5, %r7, 0;
	@%p5 bra 	$L__BB0_25;
	and.b32  	%r44, %r1, 7;
	setp.lt.u32 	%p6, %r7, 8;
	@%p6 bra 	$L__BB0_7;
	mad.lo.s32 	%r118, %r237, %r2, %r4;
	mul.wide.u32 	%rd51, %r118, 4;
	add.s64 	%rd52, %rd1, %rd51;
	ld.global.u32 	%r119, [%rd52];
	add.s32 	%r120, %r119, %r244;
	add.s32 	%r121, %r118, %r2;
	mul.wide.s32 	%rd53, %r2, 4;
	add.s64 	%rd54, %rd52, %rd53;
	ld.global.u32 	%r122, [%rd54];
	add.s32 	%r123, %r122, %r120;
	add.s32 	%r124, %r121, %r2;
	add.s64 	%rd55, %rd54, %rd53;
	ld.global.u32 	%r125, [%rd55];
	add.s32 	%r126, %r125, %r123;
	add.s32 	%r127, %r124, %r2;
	mul.wide.u32 	%rd56, %r127, 4;
	add.s64 	%rd57, %rd1, %rd56;
	ld.global.u32 	%r128, [%rd57];
	add.s32 	%r129, %r128, %r126;
	add.s32 	%r130, %r127, %r2;
	mul.wide.u32 	%rd58, %r130, 4;
	add.s64 	%rd59, %rd1, %rd58;
	ld.global.u32 	%r131, [%rd59];
	add.s32 	%r132, %r131, %r129;
	add.s32 	%r133, %r130, %r2;
	mul.wide.u32 	%rd60, %r133, 4;
	add.s64 	%rd61, %rd1, %rd60;
	ld.global.u32 	%r134, [%rd61];
	add.s32 	%r135, %r134, %r132;
	add.s32 	%r136, %r133, %r2;
	mul.wide.u32 	%rd62, %r136, 4;
	add.s64 	%rd63, %rd1, %rd62;
	ld.global.u32 	%r137, [%rd63];
	add.s32 	%r138, %r137, %r135;
	add.s32 	%r139, %r136, %r2;
	mul.wide.u32 	%rd64, %r139, 4;
	add.s64 	%rd65, %rd1, %rd64;
	ld.global.u32 	%r140, [%rd65];
	add.s32 	%r244, %r140, %r138;
	add.s32 	%r237, %r237, 8;
$L__BB0_7:
	setp.eq.s32 	%p7, %r44, 0;
	@%p7 bra 	$L__BB0_25;
	and.b32  	%r50, %r1, 3;
	setp.lt.u32 	%p8, %r44, 4;
	@%p8 bra 	$L__BB0_10;
	mad.lo.s32 	%r142, %r237, %r2, %r4;
	mul.wide.u32 	%rd66, %r142, 4;
	add.s64 	%rd67, %rd1, %rd66;
	ld.global.u32 	%r143, [%rd67];
	add.s32 	%r144, %r143, %r244;
	add.s32 	%r145, %r142, %r2;
	mul.wide.u32 	%rd68, %r145, 4;
	add.s64 	%rd69, %rd1, %rd68;
	ld.global.u32 	%r146, [%rd69];
	add.s32 	%r147, %r146, %r144;
	add.s32 	%r148, %r145, %r2;
	mul.wide.u32 	%rd70, %r148, 4;
	add.s64 	%rd71, %rd1, %rd70;
	ld.global.u32 	%r149, [%rd71];
	add.s32 	%r150, %r149, %r147;
	add.s32 	%r151, %r148, %r2;
	mul.wide.u32 	%rd72, %r151, 4;
	add.s64 	%rd73, %rd1, %rd72;
	ld.global.u32 	%r152, [%rd73];
	add.s32 	%r244, %r152, %r150;
	add.s32 	%r237, %r237, 4;
$L__BB0_10:
	setp.eq.s32 	%p9, %r50, 0;
	@%p9 bra 	$L__BB0_25;
	mad.lo.s32 	%r153, %r2, %r237, %r4;
	mul.wide.u32 	%rd74, %r153, 4;
	add.s64 	%rd99, %rd1, %rd74;
	mul.wide.u32 	%rd27, %r2, 4;
	neg.s32 	%r242, %r50;
$L__BB0_12:
	.pragma "nounroll";
	ld.global.u32 	%r154, [%rd99];
	add.s32 	%r244, %r154, %r244;
	add.s64 	%rd99, %rd99, %rd27;
	add.s32 	%r242, %r242, 1;
	setp.ne.s32 	%p10, %r242, 0;
	@%p10 bra 	$L__BB0_12;
	bra.uni 	$L__BB0_25;
$L__BB0_13:
	and.b32  	%r9, %r2, 15;
	setp.lt.u32 	%p11, %r2, 16;
	mov.b32 	%r226, 0;
	mov.u32 	%r244, %r226;
	@%p11 bra 	$L__BB0_16;
	and.b32  	%r226, %r2, 2032;
	and.b32  	%r158, %r2, -16;
	neg.s32 	%r218, %r158;
	mul.wide.u32 	%rd75, %r3, %r2;
	shl.b64 	%rd76, %rd75, 2;
	add.s64 	%rd77, %rd76, %rd1;
	add.s64 	%rd96, %rd77, 32;
	mov.b32 	%r244, 0;
$L__BB0_15:
	.pragma "nounroll";
	ld.global.u32 	%r159, [%rd96+-32];
	add.s32 	%r160, %r159, %r244;
	ld.global.u32 	%r161, [%rd96+-28];
	add.s32 	%r162, %r161, %r160;
	ld.global.u32 	%r163, [%rd96+-24];
	add.s32 	%r164, %r163, %r162;
	ld.global.u32 	%r165, [%rd96+-20];
	add.s32 	%r166, %r165, %r164;
	ld.global.u32 	%r167, [%rd96+-16];
	add.s32 	%r168, %r167, %r166;
	ld.global.u32 	%r169, [%rd96+-12];
	add.s32 	%r170, %r169, %r168;
	ld.global.u32 	%r171, [%rd96+-8];
	add.s32 	%r172, %r171, %r170;
	ld.global.u32 	%r173, [%rd96+-4];
	add.s32 	%r174, %r173, %r172;
	ld.global.u32 	%r175, [%rd96];
	add.s32 	%r176, %r175, %r174;
	ld.global.u32 	%r177, [%rd96+4];
	add.s32 	%r178, %r177, %r176;
	ld.global.u32 	%r179, [%rd96+8];
	add.s32 	%r180, %r179, %r178;
	ld.global.u32 	%r181, [%rd96+12];
	add.s32 	%r182, %r181, %r180;
	ld.global.u32 	%r183, [%rd96+16];
	add.s32 	%r184, %r183, %r182;
	ld.global.u32 	%r185, [%rd96+20];
	add.s32 	%r186, %r185, %r184;
	ld.global.u32 	%r187, [%rd96+24];
	add.s32 	%r188, %r187, %r186;
	ld.global.u32 	%r189, [%rd96+28];
	add.s32 	%r244, %r189, %r188;
	add.s32 	%r218, %r218, 16;
	add.s64 	%rd96, %rd96, 64;
	setp.eq.s32 	%p12, %r218, 0;
	@%p12 bra 	$L__BB0_16;
	bra.uni 	$L__BB0_15;
$L__BB0_16:
	setp.eq.s32 	%p13, %r9, 0;
	@%p13 bra 	$L__BB0_25;
	and.b32  	%r24, %r2, 7;
	setp.lt.u32 	%p14, %r9, 8;
	@%p14 bra 	$L__BB0_19;
	add.s32 	%r191, %r226, %r5;
	mul.wide.u32 	%rd78, %r191, 4;
	add.s64 	%rd79, %rd1, %rd78;
	ld.global.u32 	%r192, [%rd79];
	add.s32 	%r193, %r192, %r244;
	cvt.u64.u32 	%rd80, %r5;
	cvt.u64.u32 	%rd81, %r226;
	add.s64 	%rd82, %rd81, %rd80;
	shl.b64 	%rd83, %rd82, 2;
	add.s64 	%rd84, %rd1, %rd83;
	ld.global.u32 	%r194, [%rd84+4];
	add.s32 	%r195, %r194, %r193;
	ld.global.u32 	%r196, [%rd84+8];
	add.s32 	%r197, %r196, %r195;
	ld.global.u32 	%r198, [%rd84+12];
	add.s32 	%r199, %r198, %r197;
	ld.global.u32 	%r200, [%rd84+16];
	add.s32 	%r201, %r200, %r199;
	ld.global.u32 	%r202, [%rd84+20];
	add.s32 	%r203, %r202, %r201;
	ld.global.u32 	%r204, [%rd84+24];
	add.s32 	%r205, %r204, %r203;
	ld.global.u32 	%r206, [%rd84+28];
	add.s32 	%r244, %r206, %r205;
	add.s32 	%r226, %r226, 8;
$L__BB0_19:
	setp.eq.s32 	%p15, %r24, 0;
	@%p15 bra 	$L__BB0_25;
	and.b32  	%r30, %r2, 3;
	setp.lt.u32 	%p16, %r24, 4;
	@%p16 bra 	$L__BB0_22;
	add.s32 	%r208, %r226, %r5;
	mul.wide.u32 	%rd85, %r208, 4;
	add.s64 	%rd86, %rd1, %rd85;
	ld.global.u32 	%r209, [%rd86];
	add.s32 	%r210, %r209, %r244;
	cvt.u64.u32 	%rd87, %r5;
	cvt.u64.u32 	%rd88, %r226;
	add.s64 	%rd89, %rd88, %rd87;
	shl.b64 	%rd90, %rd89, 2;
	add.s64 	%rd91, %rd1, %rd90;
	ld.global.u32 	%r211, [%rd91+4];
	add.s32 	%r212, %r211, %r210;
	ld.global.u32 	%r213, [%rd91+8];
	add.s32 	%r214, %r213, %r212;
	ld.global.u32 	%r215, [%rd91+12];
	add.s32 	%r244, %r215, %r214;
	add.s32 	%r226, %r226, 4;
$L__BB0_22:
	setp.eq.s32 	%p17, %r30, 0;
	@%p17 bra 	$L__BB0_25;
	add.s32 	%r216, %r226, %r5;
	mul.wide.u32 	%rd92, %r216, 4;
	add.s64 	%rd98, %rd1, %rd92;
	neg.s32 	%r231, %r30;
$L__BB0_24:
	.pragma "nounroll";
	ld.global.u32 	%r217, [%rd98];
	add.s32 	%r244, %r217, %r244;
	add.s64 	%rd98, %rd98, 4;
	add.s32 	%r231, %r231, 1;
	setp.eq.s32 	%p18, %r231, 0;
	@%p18 bra 	$L__BB0_25;
	bra.uni 	$L__BB0_24;
$L__BB0_25:
	cvta.to.global.u64 	%rd93, %rd30;
	mul.wide.u32 	%rd94, %r6, 4;
	add.s64 	%rd95, %rd93, %rd94;
	st.global.u32 	[%rd95], %r244;
	ret;

}


// ===== COMPILED SASS (sm_100) =====

	.target	sm_100

	.elftype	@"ET_EXEC"


//--------------------- .note.nv.tkinfo           --------------------------
	.section	.note.nv.tkinfo,"",@"SHT_NOTE"
	.sectionflags	@"SHF_NOTE_NV_TKINFO"
	.tkinfo
        /*0018*/ 	.word	0x00000002
        /*0030*/ 	.string	""
        /*0030*/ 	.string	"ptxas"
        /*0030*/ 	.string	"Cuda compilation tools, release 13.0, V13.0.88"
        /*0030*/ 	.string	"Build cuda_13.0.r13.0/compiler.36424714_0"
        /*0030*/ 	.string	"-arch sm_100 -m 64 "



//--------------------- .note.nv.cuinfo           --------------------------
	.section	.note.nv.cuinfo,"",@"SHT_NOTE"
	.sectionflags	@"SHF_NOTE_NV_CUINFO"
        /*0018*/ 	.short	0x0002
        /*001a*/ 	.short	0x0064
        /*001c*/ 	.short	0x0082
	.zero		2


//--------------------- .nv.info                  --------------------------
	.section	.nv.info,"",@"SHT_CUDA_INFO"
	.align	4


	//----- nvinfo : EIATTR_REGCOUNT
	.align		4
        /*0000*/ 	.byte	0x04, 0x2f
        /*0002*/ 	.short	(.L_1 - .L_0)
	.align		4
.L_0:
        /*0004*/ 	.word	index@(_Z23replace_matrix_elementsPiS_)
        /*0008*/ 	.word	0x00000020


	//----- nvinfo : EIATTR_FRAME_SIZE
	.align		4
.L_1:
        /*000c*/ 	.byte	0x04, 0x11
        /*000e*/ 	.short	(.L_3 - .L_2)
	.align		4
.L_2:
        /*0010*/ 	.word	index@(_Z23replace_matrix_elementsPiS_)
        /*0014*/ 	.word	0x00000000


	//----- nvinfo : EIATTR_MIN_STACK_SIZE
	.align		4
.L_3:
        /*0018*/ 	.byte	0x04, 0x12
        /*001a*/ 	.short	(.L_5 - .L_4)
	.align		4
.L_4:
        /*001c*/ 	.word	index@(_Z23replace_matrix_elementsPiS_)
        /*0020*/ 	.word	0x00000000
.L_5:


//--------------------- .nv.compat                --------------------------
	.section	.nv.compat,"",@"SHT_CUDA_COMPAT_INFO"
	.align	4
        /*0000*/ 	.byte	0x02, 0x09, 0x00, 0x00, 0x02, 0x02, 0x01, 0x00, 0x02, 0x05, 0x05, 0x00, 0x03, 0x07, 0x01, 0x01
        /*0010*/ 	.byte	0x02, 0x03, 0x00, 0x00, 0x02, 0x06, 0x01, 0x00, 0x04, 0x0b, 0x08, 0x00, 0x09, 0x00, 0x00, 0x00
        /*0020*/ 	.byte	0x00, 0x00, 0x00, 0x00


//--------------------- .nv.info._Z23replace_matrix_elementsPiS_ --------------------------
	.section	.nv.info._Z23replace_matrix_elementsPiS_,"",@"SHT_CUDA_INFO"
	.sectionflags	@""
	.align	4


	//----- nvinfo : EIATTR_CUDA_API_VERSION
	.align		4
        /*0000*/ 	.byte	0x04, 0x37
        /*0002*/ 	.short	(.L_7 - .L_6)
.L_6:
        /*0004*/ 	.word	0x00000082


	//----- nvinfo : EIATTR_KPARAM_INFO
	.align		4
.L_7:
        /*0008*/ 	.byte	0x04, 0x17
        /*000a*/ 	.short	(.L_9 - .L_8)
.L_8:
        /*000c*/ 	.word	0x00000000
        /*0010*/ 	.short	0x0001
        /*0012*/ 	.short	0x0008
        /*0014*/ 	.byte	0x00, 0xf5, 0x21, 0x00


	//----- nvinfo : EIATTR_KPARAM_INFO
	.align		4
.L_9:
        /*0018*/ 	.byte	0x04, 0x17
        /*001a*/ 	.short	(.L_11 - .L_10)
.L_10:
        /*001c*/ 	.word	0x00000000
        /*0020*/ 	.short	0x0000
        /*0022*/ 	.short	0x0000
        /*0024*/ 	.byte	0x00, 0xf5, 0x21, 0x00


	//----- nvinfo : EIATTR_SPARSE_MMA_MASK
	.align		4
.L_11:
        /*0028*/ 	.byte	0x03, 0x50
        /*002a*/ 	.short	0x0000


	//----- nvinfo : EIATTR_MAXREG_COUNT
	.align		4
        /*002c*/ 	.byte	0x03, 0x1b
        /*002e*/ 	.short	0x00ff


	//----- nvinfo : EIATTR_MERCURY_ISA_VERSION
	.align		4
        /*0030*/ 	.byte	0x03, 0x5f
        /*0032*/ 	.short	0x0101


	//----- nvinfo : EIATTR_VRC_CTA_INIT_COUNT
	.align		4
        /*0034*/ 	.byte	0x02, 0x4a
	.zero		1
	.zero		1


	//----- nvinfo : EIATTR_EXIT_INSTR_OFFSETS
	.align		4
        /*0038*/ 	.byte	0x04, 0x1c
        /*003a*/ 	.short	(.L_13 - .L_12)


	//   ....[0]....
.L_12:
        /*003c*/ 	.word	0x00001020


	//----- nvinfo : EIATTR_CRS_STACK_SIZE
	.align		4
.L_13:
        /*0040*/ 	.byte	0x04, 0x1e
        /*0042*/ 	.short	(.L_15 - .L_14)
.L_14:
        /*0044*/ 	.word	0x00000000


	//----- nvinfo : EIATTR_CBANK_PARAM_SIZE
	.align		4
.L_15:
        /*0048*/ 	.byte	0x03, 0x19
        /*004a*/ 	.short	0x0010


	//----- nvinfo : EIATTR_PARAM_CBANK
	.align		4
        /*004c*/ 	.byte	0x04, 0x0a
        /*004e*/ 	.short	(.L_17 - .L_16)
	.align		4
.L_16:
        /*0050*/ 	.word	index@(.nv.constant0._Z23replace_matrix_elementsPiS_)
        /*0054*/ 	.short	0x0380
        /*0056*/ 	.short	0x0010


	//----- nvinfo : EIATTR_SW_WAR
	.align		4
.L_17:
        /*0058*/ 	.byte	0x04, 0x36
        /*005a*/ 	.short	(.L_19 - .L_18)
.L_18:
        /*005c*/ 	.word	0x00000008
.L_19:


//--------------------- .nv.callgraph             --------------------------
	.section	.nv.callgraph,"",@"SHT_CUDA_CALLGRAPH"
	.align	4
	.sectionentsize	8
	.align		4
        /*0000*/ 	.word	0x00000000
	.align		4
        /*0004*/ 	.word	0xffffffff
	.align		4
        /*0008*/ 	.word	0x00000000
	.align		4
        /*000c*/ 	.word	0xfffffffe
	.align		4
        /*0010*/ 	.word	0x00000000
	.align		4
        /*0014*/ 	.word	0xfffffffd
	.align		4
        /*0018*/ 	.word	0x00000000
	.align		4
        /*001c*/ 	.word	0xfffffffc


//--------------------- .text._Z23replace_matrix_elementsPiS_ --------------------------
	.section	.text._Z23replace_matrix_elementsPiS_,"ax",@progbits
	.align	128
        .global         _Z23replace_matrix_elementsPiS_
        .type           _Z23replace_matrix_elementsPiS_,@function
        .size           _Z23replace_matrix_elementsPiS_,(.L_x_14 - _Z23replace_matrix_elementsPiS_)
        .other          _Z23replace_matrix_elementsPiS_,@"STO_CUDA_ENTRY STV_DEFAULT"
_Z23replace_matrix_elementsPiS_:
.text._Z23replace_matrix_elementsPiS_:
[----:B------:R-:W-:Y:S01]  /*0000*/  LDC R1, c[0x0][0x37c] ;  /* 0x0000df00ff017b82 */ /* 0x000fe20000000800 */
[----:B------:R-:W0:Y:S01]  /*0010*/  S2R R8, SR_TID.X ;  /* 0x0000000000087919 */ /* 0x000e220000002100 */
[----:B------:R-:W1:Y:S06]  /*0020*/  LDCU UR10, c[0x0][0x360] ;  /* 0x00006c00ff0a77ac */ /* 0x000e6c0008000800 */
[----:B------:R-:W0:Y:S01]  /*0030*/  LDC R3, c[0x0][0x364] ;  /* 0x0000d900ff037b82 */ /* 0x000e220000000800 */
[----:B------:R-:W2:Y:S01]  /*0040*/  S2R R0, SR_TID.Y ;  /* 0x0000000000007919 */ /* 0x000ea20000002200 */
[----:B------:R-:W3:Y:S06]  /*0050*/  LDCU.64 UR8, c[0x0][0x358] ;  /* 0x00006b00ff0877ac */ /* 0x000eec0008000a00 */
[----:B------:R-:W4:Y:S01]  /*0060*/  LDC.64 R12, c[0x0][0x380] ;  /* 0x0000e000ff0c7b82 */ /* 0x000f220000000a00 */
[----:B0-----:R-:W-:-:S04]  /*0070*/  IMAD R7, R3, R8, RZ ;  /* 0x0000000803077224 */ /* 0x001fc800078e02ff */
[----:B--2---:R-:W-:-:S04]  /*0080*/  IMAD.IADD R2, R7, 0x1, R0 ;  /* 0x0000000107027824 */ /* 0x004fc800078e0200 */
[----:B----4-:R-:W-:-:S06]  /*0090*/  IMAD.WIDE.U32 R4, R2, 0x4, R12 ;  /* 0x0000000402047825 */ /* 0x010fcc00078e000c */
[----:B---3--:R-:W2:Y:S01]  /*00a0*/  LDG.E R4, desc[UR8][R4.64] ;  /* 0x0000000804047981 */ /* 0x008ea2000c1e1900 */
[----:B------:R-:W-:Y:S01]  /*00b0*/  BSSY.RECONVERGENT B0, `(.L_x_0) ;  /* 0x00000f3000007945 */ /* 0x000fe20003800200 */
[----:B--2---:R-:W-:-:S04]  /*00c0*/  LOP3.LUT R6, R4, 0x1, RZ, 0xc0, !PT ;  /* 0x0000000104067812 */ /* 0x004fc800078ec0ff */
[----:B------:R-:W-:-:S13]  /*00d0*/  ISETP.NE.U32.AND P0, PT, R6, 0x1, PT ;  /* 0x000000010600780c */ /* 0x000fda0003f05070 */
[----:B-1----:R-:W-:Y:S05]  /*00e0*/  @P0 BRA `(.L_x_1) ;  /* 0x00000008001c0947 */ /* 0x002fea0003800000 */
[----:B------:R-:W-:Y:S01]  /*00f0*/  UISETP.GE.U32.AND UP0, UPT, UR10, 0x10, UPT ;  /* 0x000000100a00788c */ /* 0x000fe2000bf06070 */
[----:B------:R-:W-:Y:S01]  /*0100*/  IMAD.MOV.U32 R28, RZ, RZ, RZ ;  /* 0x000000ffff1c7224 */ /* 0x000fe200078e00ff */
[----:B------:R-:W-:Y:S01]  /*0110*/  ULOP3.LUT UR6, UR10, 0xf, URZ, 0xc0, !UPT ;  /* 0x0000000f0a067892 */ /* 0x000fe2000f8ec0ff */
[----:B------:R-:W-:-:S06]  /*0120*/  UMOV UR4, URZ ;  /* 0x000000ff00047c82 */ /* 0x000fcc0008000000 */
[----:B------:R-:W-:Y:S05]  /*0130*/  BRA.U !UP0, `(.L_x_2) ;  /* 0x0000000508047547 */ /* 0x000fea000b800000 */
[----:B------:R-:W0:Y:S01]  /*0140*/  LDC.64 R14, c[0x0][0x380] ;  /* 0x0000e000ff0e7b82 */ /* 0x000e220000000a00 */
[----:B------:R-:W-:Y:S01]  /*0150*/  HFMA2 R28, -RZ, RZ, 0, 0 ;  /* 0x00000000ff1c7431 */ /* 0x000fe200000001ff */
[----:B------:R-:W-:Y:S01]  /*0160*/  ULOP3.LUT UR4, UR10, 0xfffffff0, URZ, 0xc0, !UPT ;  /* 0xfffffff00a047892 */ /* 0x000fe2000f8ec0ff */
[CC--:B------:R-:W-:Y:S01]  /*0170*/  IADD3 R5, PT, PT, R3.reuse, R0.reuse, RZ ;  /* 0x0000000003057210 */ /* 0x0c0fe20007ffe0ff */
[C-C-:B------:R-:W-:Y:S01]  /*0180*/  IMAD R6, R3.reuse, 0x2, R0.reuse ;  /* 0x0000000203067824 */ /* 0x140fe200078e0200 */
[C---:B------:R-:W-:Y:S01]  /*0190*/  LEA R8, R3.reuse, R0, 0x2 ;  /* 0x0000000003087211 */ /* 0x040fe200078e10ff */
[C-C-:B------:R-:W-:Y:S01]  /*01a0*/  IMAD R7, R3.reuse, 0x3, R0.reuse ;  /* 0x0000000303077824 */ /* 0x140fe200078e0200 */
[----:B------:R-:W-:Y:S01]  /*01b0*/  ULOP3.LUT UR5, UR10, 0x7f0, URZ, 0xc0, !UPT ;  /* 0x000007f00a057892 */ /* 0x000fe2000f8ec0ff */
[C-C-:B------:R-:W-:Y:S01]  /*01c0*/  IMAD R9, R3.reuse, 0x5, R0.reuse ;  /* 0x0000000503097824 */ /* 0x140fe200078e0200 */
[----:B------:R-:W-:Y:S01]  /*01d0*/  UIADD3 UR4, UPT, UPT, -UR4, URZ, URZ ;  /* 0x000000ff04047290 */ /* 0x000fe2000fffe1ff */
[----:B------:R-:W-:-:S02]  /*01e0*/  IMAD R10, R3, 0x6, R0 ;  /* 0x00000006030a7824 */ /* 0x000fc400078e0200 */
[C-C-:B------:R-:W-:Y:S02]  /*01f0*/  IMAD R11, R3.reuse, 0x7, R0.reuse ;  /* 0x00000007030b7824 */ /* 0x140fe400078e0200 */
[C-C-:B------:R-:W-:Y:S02]  /*0200*/  IMAD R23, R3.reuse, 0x8, R0.reuse ;  /* 0x0000000803177824 */ /* 0x140fe400078e0200 */
[C-C-:B------:R-:W-:Y:S02]  /*0210*/  IMAD R25, R3.reuse, 0x9, R0.reuse ;  /* 0x0000000903197824 */ /* 0x140fe400078e0200 */
[C-C-:B------:R-:W-:Y:S02]  /*0220*/  IMAD R27, R3.reuse, 0xa, R0.reuse ;  /* 0x0000000a031b7824 */ /* 0x140fe400078e0200 */
[C-C-:B------:R-:W-:Y:S02]  /*0230*/  IMAD R29, R3.reuse, 0xb, R0.reuse ;  /* 0x0000000b031d7824 */ /* 0x140fe400078e0200 */
[----:B------:R-:W-:-:S02]  /*0240*/  IMAD R22, R3, 0xc, R0 ;  /* 0x0000000c03167824 */ /* 0x000fc400078e0200 */
[C-C-:B------:R-:W-:Y:S02]  /*0250*/  IMAD R24, R3.reuse, 0xd, R0.reuse ;  /* 0x0000000d03187824 */ /* 0x140fe400078e0200 */
[C-C-:B------:R-:W-:Y:S02]  /*0260*/  IMAD R26, R3.reuse, 0xe, R0.reuse ;  /* 0x0000000e031a7824 */ /* 0x140fe400078e0200 */
[----:B------:R-:W-:-:S07]  /*0270*/  IMAD R4, R3, 0xf, R0 ;  /* 0x0000000f03047824 */ /* 0x000fce00078e0200 */
.L_x_3:
[----:B0-----:R-:W-:-:S04]  /*0280*/  IMAD.WIDE.U32 R18, R5, 0x4, R14 ;  /* 0x0000000405127825 */ /* 0x001fc800078e000e */
[--C-:B------:R-:W-:Y:S02]  /*0290*/  IMAD.WIDE.U32 R16, R6, 0x4, R14.reuse ;  /* 0x0000000406107825 */ /* 0x100fe400078e000e */
[----:B------:R-:W2:Y:S02]  /*02a0*/  LDG.E R18, desc[UR8][R18.64] ;  /* 0x0000000812127981 */ /* 0x000ea4000c1e1900 */
[----:B------:R-:W-:-:S06]  /*02b0*/  IMAD.WIDE.U32 R20, R0, 0x4, R14 ;  /* 0x0000000400147825 */ /* 0x000fcc00078e000e */
[----:B------:R-:W2:Y:S04]  /*02c0*/  LDG.E R21, desc[UR8][R20.64] ;  /* 0x0000000814157981 */ /* 0x000ea8000c1e1900 */
[----:B------:R0:W3:Y:S02]  /*02d0*/  LDG.E R19, desc[UR8][R16.64] ;  /* 0x0000000810137981 */ /* 0x0000e4000c1e1900 */
[----:B0-----:R-:W-:-:S06]  /*02e0*/  IMAD.WIDE.U32 R16, R7, 0x4, R14 ;  /* 0x0000000407107825 */ /* 0x001fcc00078e000e */
[----:B------:R-:W3:Y:S01]  /*02f0*/  LDG.E R16, desc[UR8][R16.64] ;  /* 0x0000000810107981 */ /* 0x000ee2000c1e1900 */
[----:B--2---:R-:W-:Y:S01]  /*0300*/  IADD3 R28, PT, PT, R18, R21, R28 ;  /* 0x00000015121c7210 */ /* 0x004fe20007ffe01c */
[----:B------:R-:W-:-:S06]  /*0310*/  IMAD.WIDE.U32 R20, R9, 0x4, R14 ;  /* 0x0000000409147825 */ /* 0x000fcc00078e000e */
[----:B------:R-:W2:Y:S01]  /*0320*/  LDG.E R20, desc[UR8][R20.64] ;  /* 0x0000000814147981 */ /* 0x000ea2000c1e1900 */
[----:B---3--:R-:W-:Y:S01]  /*0330*/  IADD3 R28, PT, PT, R16, R19, R28 ;  /* 0x00000013101c7210 */ /* 0x008fe20007ffe01c */
[----:B------:R-:W-:-:S06]  /*0340*/  IMAD.WIDE.U32 R18, R8, 0x4, R14 ;  /* 0x0000000408127825 */ /* 0x000fcc00078e000e */
[----:B------:R-:W2:Y:S01]  /*0350*/  LDG.E R19, desc[UR8][R18.64] ;  /* 0x0000000812137981 */ /* 0x000ea2000c1e1900 */
[----:B------:R-:W-:-:S06]  /*0360*/  IMAD.WIDE.U32 R16, R11, 0x4, R14 ;  /* 0x000000040b107825 */ /* 0x000fcc00078e000e */
[----:B------:R-:W3:Y:S01]  /*0370*/  LDG.E R16, desc[UR8][R16.64] ;  /* 0x0000000810107981 */ /* 0x000ee2000c1e1900 */
[----:B--2---:R-:W-:Y:S01]  /*0380*/  IADD3 R28, PT, PT, R20, R19, R28 ;  /* 0x00000013141c7210 */ /* 0x004fe20007ffe01c */
[----:B------:R-:W-:-:S06]  /*0390*/  IMAD.WIDE.U32 R18, R10, 0x4, R14 ;  /* 0x000000040a127825 */ /* 0x000fcc00078e000e */
[----:B------:R-:W3:Y:S02]  /*03a0*/  LDG.E R19, desc[UR8][R18.64] ;  /* 0x0000000812137981 */ /* 0x000ee4000c1e1900 */
[----:B---3--:R-:W-:Y:S01]  /*03b0*/  IADD3 R28, PT, PT, R16, R19, R28 ;  /* 0x00000013101c7210 */ /* 0x008fe20007ffe01c */
[----:B------:R-:W-:-:S04]  /*03c0*/  IMAD.WIDE.U32 R16, R23, 0x4, R14 ;  /* 0x0000000417107825 */ /* 0x000fc800078e000e */
[--C-:B------:R-:W-:Y:S02]  /*03d0*/  IMAD.WIDE.U32 R18, R25, 0x4, R14.reuse ;  /* 0x0000000419127825 */ /* 0x100fe400078e000e */
[----:B------:R-:W2:Y:S04]  /*03e0*/  LDG.E R17, desc[UR8][R16.64] ;  /* 0x0000000810117981 */ /* 0x000ea8000c1e1900 */
[----:B------:R-:W2:Y:S01]  /*03f0*/  LDG.E R18, desc[UR8][R18.64] ;  /* 0x0000000812127981 */ /* 0x000ea2000c1e1900 */
[----:B------:R-:W-:-:S06]  /*0400*/  IMAD.WIDE.U32 R20, R27, 0x4, R14 ;  /* 0x000000041b147825 */ /* 0x000fcc00078e000e */
[----:B------:R-:W3:Y:S01]  /*0410*/  LDG.E R21, desc[UR8][R20.64] ;  /* 0x0000000814157981 */ /* 0x000ee2000c1e1900 */
[----:B--2---:R-:W-:Y:S01]  /*0420*/  IADD3 R28, PT, PT, R18, R17, R28 ;  /* 0x00000011121c7210 */ /* 0x004fe20007ffe01c */
[----:B------:R-:W-:-:S06]  /*0430*/  IMAD.WIDE.U32 R18, R29, 0x4, R14 ;  /* 0x000000041d127825 */ /* 0x000fcc00078e000e */
[----:B------:R-:W3:Y:S01]  /*0440*/  LDG.E R18, desc[UR8][R18.64] ;  /* 0x0000000812127981 */ /* 0x000ee2000c1e1900 */
[----:B------:R-:W-:Y:S01]  /*0450*/  IMAD.WIDE.U32 R16, R22, 0x4, R14 ;  /* 0x0000000416107825 */ /* 0x000fe200078e000e */
[----:B---3--:R-:W-:-:S04]  /*0460*/  IADD3 R28, PT, PT, R18, R21, R28 ;  /* 0x00000015121c7210 */ /* 0x008fc80007ffe01c */
[----:B------:R0:W2:Y:S02]  /*0470*/  LDG.E R21, desc[UR8][R16.64] ;  /* 0x0000000810157981 */ /* 0x0000a4000c1e1900 */
[----:B0-----:R-:W-:-:S06]  /*0480*/  IMAD.WIDE.U32 R16, R24, 0x4, R14 ;  /* 0x0000000418107825 */ /* 0x001fcc00078e000e */
[----:B------:R-:W2:Y:S01]  /*0490*/  LDG.E R16, desc[UR8][R16.64] ;  /* 0x0000000810107981 */ /* 0x000ea2000c1e1900 */
[----:B------:R-:W-:-:S06]  /*04a0*/  IMAD.WIDE.U32 R18, R26, 0x4, R14 ;  /* 0x000000041a127825 */ /* 0x000fcc00078e000e */
[----:B------:R-:W3:Y:S01]  /*04b0*/  LDG.E R19, desc[UR8][R18.64] ;  /* 0x0000000812137981 */ /* 0x000ee2000c1e1900 */
[----:B------:R-:W-:Y:S01]  /*04c0*/  UIADD3 UR4, UPT, UPT, UR4, 0x10, URZ ;  /* 0x0000001004047890 */ /* 0x000fe2000fffe0ff */
[----:B--2---:R-:W-:Y:S01]  /*04d0*/  IADD3 R28, PT, PT, R16, R21, R28 ;  /* 0x00000015101c7210 */ /* 0x004fe20007ffe01c */
[----:B------:R-:W-:-:S06]  /*04e0*/  IMAD.WIDE.U32 R20, R4, 0x4, R14 ;  /* 0x0000000404147825 */ /* 0x000fcc00078e000e */
[----:B------:R-:W3:Y:S01]  /*04f0*/  LDG.E R20, desc[UR8][R20.64] ;  /* 0x0000000814147981 */ /* 0x000ee2000c1e1900 */
[----:B------:R-:W-:Y:S01]  /*0500*/  UISETP.NE.AND UP0, UPT, UR4, URZ, UPT ;  /* 0x000000ff0400728c */ /* 0x000fe2000bf05270 */
[----:B------:R-:W-:Y:S01]  /*0510*/  IMAD.WIDE.U32 R14, R3, 0x40, R14 ;  /* 0x00000040030e7825 */ /* 0x000fe200078e000e */
[----:B---3--:R-:W-:-:S07]  /*0520*/  IADD3 R28, PT, PT, R20, R19, R28 ;  /* 0x00000013141c7210 */ /* 0x008fce0007ffe01c */
[----:B------:R-:W-:Y:S05]  /*0530*/  BRA.U UP0, `(.L_x_3) ;  /* 0xfffffffd00507547 */ /* 0x000fea000b83ffff */
[----:B------:R-:W-:-:S05]  /*0540*/  UMOV UR4, UR5 ;  /* 0x0000000500047c82 */ /* 0x000fca0008000000 */
.L_x_2:
[----:B------:R-:W-:-:S09]  /*0550*/  UISETP.NE.AND UP0, UPT, UR6, URZ, UPT ;  /* 0x000000ff0600728c */ /* 0x000fd2000bf05270 */
[----:B------:R-:W-:Y:S05]  /*0560*/  BRA.U !UP0, `(.L_x_4) ;  /* 0x00000009089c7547 */ /* 0x000fea000b800000 */
[----:B------:R-:W-:Y:S02]  /*0570*/  UISETP.GE.U32.AND UP0, UPT, UR6, 0x8, UPT ;  /* 0x000000080600788c */ /* 0x000fe4000bf06070 */
[----:B------:R-:W-:-:S04]  /*0580*/  ULOP3.LUT UR7, UR10, 0x7, URZ, 0xc0, !UPT ;  /* 0x000000070a077892 */ /* 0x000fc8000f8ec0ff */
[----:B------:R-:W-:-:S03]  /*0590*/  UISETP.NE.AND UP1, UPT, UR7, URZ, UPT ;  /* 0x000000ff0700728c */ /* 0x000fc6000bf25270 */
[----:B------:R-:W-:Y:S08]  /*05a0*/  BRA.U !UP0, `(.L_x_5) ;  /* 0x0000000108707547 */ /* 0x000ff0000b800000 */
[----:B------:R-:W-:-:S05]  /*05b0*/  IMAD R16, R3, UR4, R0 ;  /* 0x0000000403107c24 */ /* 0x000fca000f8e0200 */
[----:B------:R-:W-:Y:S01]  /*05c0*/  IADD3 R4, PT, PT, R3, R16, R3 ;  /* 0x0000001003047210 */ /* 0x000fe20007ffe003 */
[----:B------:R-:W-:-:S04]  /*05d0*/  IMAD.WIDE.U32 R16, R16, 0x4, R12 ;  /* 0x0000000410107825 */ /* 0x000fc800078e000c */
[----:B------:R-:W-:Y:S01]  /*05e0*/  IMAD.IADD R4, R4, 0x1, R3 ;  /* 0x0000000104047824 */ /* 0x000fe200078e0203 */
[----:B------:R0:W2:Y:S01]  /*05f0*/  LDG.E R9, desc[UR8][R16.64] ;  /* 0x0000000810097981 */ /* 0x0000a2000c1e1900 */
[----:B------:R-:W-:-:S03]  /*0600*/  IMAD.WIDE R20, R3, 0x4, R16 ;  /* 0x0000000403147825 */ /* 0x000fc600078e0210 */
[CC--:B------:R-:W-:Y:S01]  /*0610*/  IADD3 R14, PT, PT, R4.reuse, R3.reuse, RZ ;  /* 0x00000003040e7210 */ /* 0x0c0fe20007ffe0ff */
[----:B------:R-:W-:Y:S01]  /*0620*/  IMAD.WIDE.U32 R10, R4, 0x4, R12 ;  /* 0x00000004040a7825 */ /* 0x000fe200078e000c */
[----:B------:R-:W2:Y:S03]  /*0630*/  LDG.E R8, desc[UR8][R20.64] ;  /* 0x0000000814087981 */ /* 0x000ea6000c1e1900 */
[C---:B------:R-:W-:Y:S02]  /*0640*/  IMAD.IADD R5, R14.reuse, 0x1, R3 ;  /* 0x000000010e057824 */ /* 0x040fe400078e0203 */
[----:B------:R-:W-:Y:S01]  /*0650*/  IMAD.WIDE R6, R3, 0x4, R20 ;  /* 0x0000000403067825 */ /* 0x000fe200078e0214 */
[----:B------:R-:W3:Y:S02]  /*0660*/  LDG.E R10, desc[UR8][R10.64] ;  /* 0x000000080a0a7981 */ /* 0x000ee4000c1e1900 */
[----:B------:R-:W-:Y:S01]  /*0670*/  IADD3 R18, PT, PT, R5, R3, RZ ;  /* 0x0000000305127210 */ /* 0x000fe20007ffe0ff */
[----:B------:R-:W-:-:S02]  /*0680*/  IMAD.WIDE.U32 R14, R14, 0x4, R12 ;  /* 0x000000040e0e7825 */ /* 0x000fc400078e000c */
[----:B------:R-:W3:Y:S02]  /*0690*/  LDG.E R7, desc[UR8][R6.64] ;  /* 0x0000000806077981 */ /* 0x000ee4000c1e1900 */
[C---:B------:R-:W-:Y:S02]  /*06a0*/  IMAD.IADD R23, R18.reuse, 0x1, R3 ;  /* 0x0000000112177824 */ /* 0x040fe400078e0203 */
[--C-:B------:R-:W-:Y:S01]  /*06b0*/  IMAD.WIDE.U32 R4, R5, 0x4, R12.reuse ;  /* 0x0000000405047825 */ /* 0x100fe200078e000c */
[----:B------:R-:W4:Y:S03]  /*06c0*/  LDG.E R14, desc[UR8][R14.64] ;  /* 0x000000080e0e7981 */ /* 0x000f26000c1e1900 */
[--C-:B------:R-:W-:Y:S02]  /*06d0*/  IMAD.WIDE.U32 R18, R18, 0x4, R12.reuse ;  /* 0x0000000412127825 */ /* 0x100fe400078e000c */
[----:B------:R-:W4:Y:S02]  /*06e0*/  LDG.E R4, desc[UR8][R4.64] ;  /* 0x0000000804047981 */ /* 0x000f24000c1e1900 */
[----:B0-----:R-:W-:-:S02]  /*06f0*/  IMAD.WIDE.U32 R16, R23, 0x4, R12 ;  /* 0x0000000417107825 */ /* 0x001fc400078e000c */
[----:B------:R-:W5:Y:S04]  /*0700*/  LDG.E R18, desc[UR8][R18.64] ;  /* 0x0000000812127981 */ /* 0x000f68000c1e1900 */
[----:B------:R-:W5:Y:S01]  /*0710*/  LDG.E R16, desc[UR8][R16.64] ;  /* 0x0000000810107981 */ /* 0x000f62000c1e1900 */
[----:B------:R-:W-:Y:S01]  /*0720*/  UIADD3 UR4, UPT, UPT, UR4, 0x8, URZ ;  /* 0x0000000804047890 */ /* 0x000fe2000fffe0ff */
[----:B--2---:R-:W-:-:S04]  /*0730*/  IADD3 R8, PT, PT, R8, R9, R28 ;  /* 0x0000000908087210 */ /* 0x004fc80007ffe01c */
[----:B---3--:R-:W-:-:S04]  /*0740*/  IADD3 R7, PT, PT, R10, R7, R8 ;  /* 0x000000070a077210 */ /* 0x008fc80007ffe008 */
[----:B----4-:R-:W-:-:S04]  /*0750*/  IADD3 R7, PT, PT, R4, R14, R7 ;  /* 0x0000000e04077210 */ /* 0x010fc80007ffe007 */
[----:B-----5:R-:W-:-:S07]  /*0760*/  IADD3 R28, PT, PT, R16, R18, R7 ;  /* 0x00000012101c7210 */ /* 0x020fce0007ffe007 */
.L_x_5:
[----:B------:R-:W-:Y:S05]  /*0770*/  BRA.U !UP1, `(.L_x_4) ;  /* 0x0000000909187547 */ /* 0x000fea000b800000 */
[----:B------:R-:W-:Y:S02]  /*0780*/  UISETP.GE.U32.AND UP0, UPT, UR7, 0x4, UPT ;  /* 0x000000040700788c */ /* 0x000fe4000bf06070 */
[----:B------:R-:W-:-:S04]  /*0790*/  ULOP3.LUT UR5, UR10, 0x3, URZ, 0xc0, !UPT ;  /* 0x000000030a057892 */ /* 0x000fc8000f8ec0ff */
[----:B------:R-:W-:-:S03]  /*07a0*/  UISETP.NE.AND UP1, UPT, UR5, URZ, UPT ;  /* 0x000000ff0500728c */ /* 0x000fc6000bf25270 */
[----:B------:R-:W-:Y:S08]  /*07b0*/  BRA.U !UP0, `(.L_x_6) ;  /* 0x00000001083c7547 */ /* 0x000ff0000b800000 */
[----:B------:R-:W-:-:S05]  /*07c0*/  IMAD R10, R3, UR4, R0 ;  /* 0x00000004030a7c24 */ /* 0x000fca000f8e0200 */
[C---:B------:R-:W-:Y:S01]  /*07d0*/  IADD3 R4, PT, PT, R10.reuse, R3, RZ ;  /* 0x000000030a047210 */ /* 0x040fe20007ffe0ff */
[----:B------:R-:W-:-:S04]  /*07e0*/  IMAD.WIDE.U32 R10, R10, 0x4, R12 ;  /* 0x000000040a0a7825 */ /* 0x000fc800078e000c */
[C---:B------:R-:W-:Y:S02]  /*07f0*/  IMAD.IADD R6, R4.reuse, 0x1, R3 ;  /* 0x0000000104067824 */ /* 0x040fe400078e0203 */
[--C-:B------:R-:W-:Y:S01]  /*0800*/  IMAD.WIDE.U32 R4, R4, 0x4, R12.reuse ;  /* 0x0000000404047825 */ /* 0x100fe200078e000c */
[----:B------:R-:W2:Y:S02]  /*0810*/  LDG.E R10, desc[UR8][R10.64] ;  /* 0x000000080a0a7981 */ /* 0x000ea4000c1e1900 */
[C---:B------:R-:W-:Y:S01]  /*0820*/  IADD3 R9, PT, PT, R6.reuse, R3, RZ ;  /* 0x0000000306097210 */ /* 0x040fe20007ffe0ff */
[--C-:B------:R-:W-:Y:S02]  /*0830*/  IMAD.WIDE.U32 R6, R6, 0x4, R12.reuse ;  /* 0x0000000406067825 */ /* 0x100fe400078e000c */
[----:B------:R-:W2:Y:S02]  /*0840*/  LDG.E R5, desc[UR8][R4.64] ;  /* 0x0000000804057981 */ /* 0x000ea4000c1e1900 */
[----:B------:R-:W-:-:S02]  /*0850*/  IMAD.WIDE.U32 R8, R9, 0x4, R12 ;  /* 0x0000000409087825 */ /* 0x000fc400078e000c */
[----:B------:R-:W3:Y:S04]  /*0860*/  LDG.E R7, desc[UR8][R6.64] ;  /* 0x0000000806077981 */ /* 0x000ee8000c1e1900 */
[----:B------:R-:W3:Y:S01]  /*0870*/  LDG.E R8, desc[UR8][R8.64] ;  /* 0x0000000808087981 */ /* 0x000ee2000c1e1900 */
[----:B------:R-:W-:Y:S01]  /*0880*/  UIADD3 UR4, UPT, UPT, UR4, 0x4, URZ ;  /* 0x0000000404047890 */ /* 0x000fe2000fffe0ff */
[----:B--2---:R-:W-:-:S04]  /*0890*/  IADD3 R28, PT, PT, R5, R10, R28 ;  /* 0x0000000a051c7210 */ /* 0x004fc80007ffe01c */
[----:B---3--:R-:W-:-:S07]  /*08a0*/  IADD3 R28, PT, PT, R8, R7, R28 ;  /* 0x00000007081c7210 */ /* 0x008fce0007ffe01c */
.L_x_6:
[----:B------:R-:W-:Y:S05]  /*08b0*/  BRA.U !UP1, `(.L_x_4) ;  /* 0x0000000509c87547 */ /* 0x000fea000b800000 */
[----:B------:R-:W-:Y:S01]  /*08c0*/  IMAD R5, R3, UR4, R0 ;  /* 0x0000000403057c24 */ /* 0x000fe2000f8e0200 */
[----:B------:R-:W-:-:S03]  /*08d0*/  UIADD3 UR5, UPT, UPT, -UR5, URZ, URZ ;  /* 0x000000ff05057290 */ /* 0x000fc6000fffe1ff */
[----:B------:R-:W-:-:S09]  /*08e0*/  IMAD.WIDE.U32 R12, R5, 0x4, R12 ;  /* 0x00000004050c7825 */ /* 0x000fd200078e000c */
.L_x_7:
[----:B------:R0:W2:Y:S01]  /*08f0*/  LDG.E R5, desc[UR8][R12.64] ;  /* 0x000000080c057981 */ /* 0x0000a2000c1e1900 */
[----:B------:R-:W-:-:S04]  /*0900*/  UIADD3 UR5, UPT, UPT, UR5, 0x1, URZ ;  /* 0x0000000105057890 */ /* 0x000fc8000fffe0ff */
[----:B------:R-:W-:Y:S01]  /*0910*/  UISETP.NE.AND UP0, UPT, UR5, URZ, UPT ;  /* 0x000000ff0500728c */ /* 0x000fe2000bf05270 */
[----:B0-----:R-:W-:-:S04]  /*0920*/  IMAD.WIDE.U32 R12, R3, 0x4, R12 ;  /* 0x00000004030c7825 */ /* 0x001fc800078e000c */
[----:B--2---:R-:W-:-:S04]  /*0930*/  IMAD.IADD R28, R5, 0x1, R28 ;  /* 0x00000001051c7824 */ /* 0x004fc800078e021c */
[----:B------:R-:W-:Y:S05]  /*0940*/  BRA.U UP0, `(.L_x_7) ;  /* 0xfffffffd00e87547 */ /* 0x000fea000b83ffff */
[----:B------:R-:W-:Y:S05]  /*0950*/  BRA `(.L_x_4) ;  /* 0x0000000400a07947 */ /* 0x000fea0003800000 */
.L_x_1:
[C---:B------:R-:W-:Y:S01]  /*0960*/  ISETP.GE.U32.AND P1, PT, R3.reuse, 0x10, PT ;  /* 0x000000100300780c */ /* 0x040fe20003f26070 */
[----:B------:R-:W-:Y:S01]  /*0970*/  HFMA2 R0, -RZ, RZ, 0, 0 ;  /* 0x00000000ff007431 */ /* 0x000fe200000001ff */
[----:B------:R-:W-:Y:S01]  /*0980*/  LOP3.LUT R22, R3, 0xf, RZ, 0xc0, !PT ;  /* 0x0000000f03167812 */ /* 0x000fe200078ec0ff */
[----:B------:R-:W-:-:S03]  /*0990*/  IMAD.MOV.U32 R28, RZ, RZ, RZ ;  /* 0x000000ffff1c7224 */ /* 0x000fc600078e00ff */
[----:B------:R-:W-:-:S07]  /*09a0*/  ISETP.NE.AND P0, PT, R22, RZ, PT ;  /* 0x000000ff1600720c */ /* 0x000fce0003f05270 */
[----:B------:R-:W-:Y:S06]  /*09b0*/  @!P1 BRA `(.L_x_8) ;  /* 0x0000000000a49947 */ /* 0x000fec0003800000 */
[----:B------:R-:W0:Y:S01]  /*09c0*/  LDCU.64 UR4, c[0x0][0x380] ;  /* 0x00007000ff0477ac */ /* 0x000e220008000a00 */
[----:B------:R-:W-:Y:S01]  /*09d0*/  IMAD.WIDE.U32 R4, R8, R3, RZ ;  /* 0x0000000308047225 */ /* 0x000fe200078e00ff */
[C---:B------:R-:W-:Y:S02]  /*09e0*/  LOP3.LUT R8, R3.reuse, 0xfffffff0, RZ, 0xc0, !PT ;  /* 0xfffffff003087812 */ /* 0x040fe400078ec0ff */
[----:B------:R-:W-:Y:S02]  /*09f0*/  LOP3.LUT R0, R3, 0x7f0, RZ, 0xc0, !PT ;  /* 0x000007f003007812 */ /* 0x000fe400078ec0ff */
[----:B------:R-:W-:Y:S01]  /*0a00*/  MOV R28, RZ ;  /* 0x000000ff001c7202 */ /* 0x000fe20000000f00 */
[----:B------:R-:W-:Y:S01]  /*0a10*/  IMAD.MOV R8, RZ, RZ, -R8 ;  /* 0x000000ffff087224 */ /* 0x000fe200078e0a08 */
[----:B0-----:R-:W-:-:S04]  /*0a20*/  LEA R11, P1, R4, UR4, 0x2 ;  /* 0x00000004040b7c11 */ /* 0x001fc8000f8210ff */
[----:B------:R-:W-:Y:S02]  /*0a30*/  IADD3 R11, P2, PT, R11, 0x20, RZ ;  /* 0x000000200b0b7810 */ /* 0x000fe40007f5e0ff */
[----:B------:R-:W-:-:S04]  /*0a40*/  LEA.HI.X R4, R4, UR5, R5, 0x2, P1 ;  /* 0x0000000504047c11 */ /* 0x000fc800088f1405 */
[----:B------:R-:W-:-:S07]  /*0a50*/  IADD3.X R10, PT, PT, RZ, R4, RZ, P2, !PT ;  /* 0x00000004ff0a7210 */ /* 0x000fce00017fe4ff */
.L_x_9:
[----:B------:R-:W-:Y:S01]  /*0a60*/  IMAD.MOV.U32 R4, RZ, RZ, R11 ;  /* 0x000000ffff047224 */ /* 0x000fe200078e000b */
[----:B------:R-:W-:-:S05]  /*0a70*/  MOV R5, R10 ;  /* 0x0000000a00057202 */ /* 0x000fca0000000f00 */
[----:B------:R-:W2:Y:S04]  /*0a80*/  LDG.E R19, desc[UR8][R4.64+-0x20] ;  /* 0xffffe00804137981 */ /* 0x000ea8000c1e1900 */
[----:B------:R-:W2:Y:S04]  /*0a90*/  LDG.E R18, desc[UR8][R4.64+-0x1c] ;  /* 0xffffe40804127981 */ /* 0x000ea8000c1e1900 */
[----:B------:R-:W3:Y:S04]  /*0aa0*/  LDG.E R21, desc[UR8][R4.64+-0x18] ;  /* 0xffffe80804157981 */ /* 0x000ee8000c1e1900 */
[----:B------:R-:W3:Y:S04]  /*0ab0*/  LDG.E R20, desc[UR8][R4.64+-0x14] ;  /* 0xffffec0804147981 */ /* 0x000ee8000c1e1900 */
[----:B------:R-:W4:Y:S04]  /*0ac0*/  LDG.E R23, desc[UR8][R4.64+-0x10] ;  /* 0xfffff00804177981 */ /* 0x000f28000c1e1900 */
[----:B------:R-:W4:Y:S04]  /*0ad0*/  LDG.E R24, desc[UR8][R4.64+-0xc] ;  /* 0xfffff40804187981 */ /* 0x000f28000c1e1900 */
[----:B------:R-:W5:Y:S04]  /*0ae0*/  LDG.E R17, desc[UR8][R4.64+-0x8] ;  /* 0xfffff80804117981 */ /* 0x000f68000c1e1900 */
[----:B------:R-:W5:Y:S04]  /*0af0*/  LDG.E R16, desc[UR8][R4.64+-0x4] ;  /* 0xfffffc0804107981 */ /* 0x000f68000c1e1900 */
[----:B------:R-:W5:Y:S04]  /*0b00*/  LDG.E R15, desc[UR8][R4.64] ;  /* 0x00000008040f7981 */ /* 0x000f68000c1e1900 */
[----:B------:R-:W5:Y:S04]  /*0b10*/  LDG.E R14, desc[UR8][R4.64+0x4] ;  /* 0x00000408040e7981 */ /* 0x000f68000c1e1900 */
[----:B------:R-:W5:Y:S04]  /*0b20*/  LDG.E R11, desc[UR8][R4.64+0x8] ;  /* 0x00000808040b7981 */ /* 0x000f68000c1e1900 */
[----:B------:R-:W5:Y:S04]  /*0b30*/  LDG.E R10, desc[UR8][R4.64+0xc] ;  /* 0x00000c08040a7981 */ /* 0x000f68000c1e1900 */
[----:B------:R-:W5:Y:S04]  /*0b40*/  LDG.E R6, desc[UR8][R4.64+0x10] ;  /* 0x0000100804067981 */ /* 0x000f68000c1e1900 */
[----:B------:R-:W5:Y:S01]  /*0b50*/  LDG.E R9, desc[UR8][R4.64+0x14] ;  /* 0x0000140804097981 */ /* 0x000f62000c1e1900 */
[----:B--2---:R-:W-:-:S03]  /*0b60*/  IADD3 R18, PT, PT, R18, R19, R28 ;  /* 0x0000001312127210 */ /* 0x004fc60007ffe01c */
[----:B------:R-:W2:Y:S04]  /*0b70*/  LDG.E R19, desc[UR8][R4.64+0x18] ;  /* 0x0000180804137981 */ /* 0x000ea8000c1e1900 */
[----:B------:R-:W2:Y:S01]  /*0b80*/  LDG.E R28, desc[UR8][R4.64+0x1c] ;  /* 0x00001c08041c7981 */ /* 0x000ea2000c1e1900 */
[----:B------:R-:W-:Y:S01]  /*0b90*/  VIADD R8, R8, 0x10 ;  /* 0x0000001008087836 */ /* 0x000fe20000000000 */
[----:B---3--:R-:W-:-:S04]  /*0ba0*/  IADD3 R18, PT, PT, R20, R21, R18 ;  /* 0x0000001514127210 */ /* 0x008fc80007ffe012 */
[----:B------:R-:W-:Y:S02]  /*0bb0*/  ISETP.NE.AND P1, PT, R8, RZ, PT ;  /* 0x000000ff0800720c */ /* 0x000fe40003f25270 */
[----:B----4-:R-:W-:-:S04]  /*0bc0*/  IADD3 R18, PT, PT, R24, R23, R18 ;  /* 0x0000001718127210 */ /* 0x010fc80007ffe012 */
[----:B-----5:R-:W-:-:S04]  /*0bd0*/  IADD3 R16, PT, PT, R16, R17, R18 ;  /* 0x0000001110107210 */ /* 0x020fc80007ffe012 */
[----:B------:R-:W-:-:S04]  /*0be0*/  IADD3 R14, PT, PT, R14, R15, R16 ;  /* 0x0000000f0e0e7210 */ /* 0x000fc80007ffe010 */
[----:B------:R-:W-:Y:S02]  /*0bf0*/  IADD3 R10, PT, PT, R10, R11, R14 ;  /* 0x0000000b0a0a7210 */ /* 0x000fe40007ffe00e */
[----:B------:R-:W-:Y:S02]  /*0c00*/  IADD3 R11, P2, PT, R4, 0x40, RZ ;  /* 0x00000040040b7810 */ /* 0x000fe40007f5e0ff */
[----:B------:R-:W-:Y:S02]  /*0c10*/  IADD3 R6, PT, PT, R9, R6, R10 ;  /* 0x0000000609067210 */ /* 0x000fe40007ffe00a */
[----:B------:R-:W-:Y:S02]  /*0c20*/  IADD3.X R10, PT, PT, RZ, R5, RZ, P2, !PT ;  /* 0x00000005ff0a7210 */ /* 0x000fe400017fe4ff */
[----:B--2---:R-:W-:Y:S01]  /*0c30*/  IADD3 R28, PT, PT, R28, R19, R6 ;  /* 0x000000131c1c7210 */ /* 0x004fe20007ffe006 */
[----:B------:R-:W-:Y:S06]  /*0c40*/  @P1 BRA `(.L_x_9) ;  /* 0xfffffffc00841947 */ /* 0x000fec000383ffff */
.L_x_8:
[----:B------:R-:W-:Y:S05]  /*0c50*/  @!P0 BRA `(.L_x_4) ;  /* 0x0000000000e08947 */ /* 0x000fea0003800000 */
[----:B------:R-:W-:Y:S02]  /*0c60*/  ISETP.GE.U32.AND P1, PT, R22, 0x8, PT ;  /* 0x000000081600780c */ /* 0x000fe40003f26070 */
[----:B------:R-:W-:-:S04]  /*0c70*/  LOP3.LUT R18, R3, 0x7, RZ, 0xc0, !PT ;  /* 0x0000000703127812 */ /* 0x000fc800078ec0ff */
[----:B------:R-:W-:-:S07]  /*0c80*/  ISETP.NE.AND P0, PT, R18, RZ, PT ;  /* 0x000000ff1200720c */ /* 0x000fce0003f05270 */
[----:B------:R-:W-:Y:S06]  /*0c90*/  @!P1 BRA `(.L_x_10) ;  /* 0x0000000000509947 */ /* 0x000fec0003800000 */
[----:B------:R-:W0:Y:S01]  /*0ca0*/  LDCU.64 UR4, c[0x0][0x380] ;  /* 0x00007000ff0477ac */ /* 0x000e220008000a00 */
[C---:B------:R-:W-:Y:S01]  /*0cb0*/  IADD3 R5, P1, PT, R7.reuse, R0, RZ ;  /* 0x0000000007057210 */ /* 0x040fe20007f3e0ff */
[----:B------:R-:W-:-:S03]  /*0cc0*/  IMAD.IADD R9, R7, 0x1, R0 ;  /* 0x0000000107097824 */ /* 0x000fc600078e0200 */
[----:B------:R-:W-:Y:S01]  /*0cd0*/  IADD3.X R6, PT, PT, RZ, RZ, RZ, P1, !PT ;  /* 0x000000ffff067210 */ /* 0x000fe20000ffe4ff */
[----:B------:R-:W-:-:S06]  /*0ce0*/  IMAD.WIDE.U32 R8, R9, 0x4, R12 ;  /* 0x0000000409087825 */ /* 0x000fcc00078e000c */
[----:B------:R-:W2:Y:S01]  /*0cf0*/  LDG.E R9, desc[UR8][R8.64] ;  /* 0x0000000808097981 */ /* 0x000ea2000c1e1900 */
[----:B0-----:R-:W-:-:S04]  /*0d00*/  LEA R4, P1, R5, UR4, 0x2 ;  /* 0x0000000405047c11 */ /* 0x001fc8000f8210ff */
[----:B------:R-:W-:-:S05]  /*0d10*/  LEA.HI.X R5, R5, UR5, R6, 0x2, P1 ;  /* 0x0000000505057c11 */ /* 0x000fca00088f1406 */
[----:B------:R-:W2:Y:S04]  /*0d20*/  LDG.E R6, desc[UR8][R4.64+0x4] ;  /* 0x0000040804067981 */ /* 0x000ea8000c1e1900 */
[----:B------:R-:W3:Y:S04]  /*0d30*/  LDG.E R11, desc[UR8][R4.64+0x8] ;  /* 0x00000808040b7981 */ /* 0x000ee8000c1e1900 */
[----:B------:R-:W3:Y:S04]  /*0d40*/  LDG.E R10, desc[UR8][R4.64+0xc] ;  /* 0x00000c08040a7981 */ /* 0x000ee8000c1e1900 */
[----:B------:R-:W4:Y:S04]  /*0d50*/  LDG.E R15, desc[UR8][R4.64+0x10] ;  /* 0x00001008040f7981 */ /* 0x000f28000c1e1900 */
[----:B------:R-:W4:Y:S04]  /*0d60*/  LDG.E R14, desc[UR8][R4.64+0x14] ;  /* 0x00001408040e7981 */ /* 0x000f28000c1e1900 */
[----:B------:R-:W5:Y:S04]  /*0d70*/  LDG.E R17, desc[UR8][R4.64+0x18] ;  /* 0x0000180804117981 */ /* 0x000f68000c1e1900 */
[----:B------:R-:W5:Y:S01]  /*0d80*/  LDG.E R16, desc[UR8][R4.64+0x1c] ;  /* 0x00001c0804107981 */ /* 0x000f62000c1e1900 */
[----:B------:R-:W-:Y:S01]  /*0d90*/  VIADD R0, R0, 0x8 ;  /* 0x0000000800007836 */ /* 0x000fe20000000000 */
[----:B--2---:R-:W-:-:S04]  /*0da0*/  IADD3 R6, PT, PT, R6, R9, R28 ;  /* 0x0000000906067210 */ /* 0x004fc80007ffe01c */
[----:B---3--:R-:W-:-:S04]  /*0db0*/  IADD3 R6, PT, PT, R10, R11, R6 ;  /* 0x0000000b0a067210 */ /* 0x008fc80007ffe006 */
[----:B----4-:R-:W-:-:S04]  /*0dc0*/  IADD3 R6, PT, PT, R14, R15, R6 ;  /* 0x0000000f0e067210 */ /* 0x010fc80007ffe006 */
[----:B-----5:R-:W-:-:S07]  /*0dd0*/  IADD3 R28, PT, PT, R16, R17, R6 ;  /* 0x00000011101c7210 */ /* 0x020fce0007ffe006 */
.L_x_10:
[----:B------:R-:W-:Y:S05]  /*0de0*/  @!P0 BRA `(.L_x_4) ;  /* 0x00000000007c8947 */ /* 0x000fea0003800000 */
[----:B------:R-:W-:Y:S02]  /*0df0*/  ISETP.GE.U32.AND P1, PT, R18, 0x4, PT ;  /* 0x000000041200780c */ /* 0x000fe40003f26070 */
[----:B------:R-:W-:-:S04]  /*0e00*/  LOP3.LUT R3, R3, 0x3, RZ, 0xc0, !PT ;  /* 0x0000000303037812 */ /* 0x000fc800078ec0ff */
[----:B------:R-:W-:-:S07]  /*0e10*/  ISETP.NE.AND P0, PT, R3, RZ, PT ;  /* 0x000000ff0300720c */ /* 0x000fce0003f05270 */
[----:B------:R-:W-:Y:S06]  /*0e20*/  @!P1 BRA `(.L_x_11) ;  /* 0x0000000000389947 */ /* 0x000fec0003800000 */
[----:B------:R-:W0:Y:S01]  /*0e30*/  LDCU.64 UR4, c[0x0][0x380] ;  /* 0x00007000ff0477ac */ /* 0x000e220008000a00 */
[CC--:B------:R-:W-:Y:S02]  /*0e40*/  IADD3 R6, P1, PT, R7.reuse, R0.reuse, RZ ;  /* 0x0000000007067210 */ /* 0x0c0fe40007f3e0ff */
[----:B------:R-:W-:-:S03]  /*0e50*/  IADD3 R5, PT, PT, R7, R0, RZ ;  /* 0x0000000007057210 */ /* 0x000fc60007ffe0ff */
[----:B------:R-:W-:Y:S02]  /*0e60*/  IMAD.X R9, RZ, RZ, RZ, P1 ;  /* 0x000000ffff097224 */ /* 0x000fe400008e06ff */
[----:B------:R-:W-:-:S06]  /*0e70*/  IMAD.WIDE.U32 R4, R5, 0x4, R12 ;  /* 0x0000000405047825 */ /* 0x000fcc00078e000c */
[----:B------:R-:W2:Y:S01]  /*0e80*/  LDG.E R5, desc[UR8][R4.64] ;  /* 0x0000000804057981 */ /* 0x000ea2000c1e1900 */
[----:B0-----:R-:W-:-:S04]  /*0e90*/  LEA R8, P1, R6, UR4, 0x2 ;  /* 0x0000000406087c11 */ /* 0x001fc8000f8210ff */
[----:B------:R-:W-:-:S05]  /*0ea0*/  LEA.HI.X R9, R6, UR5, R9, 0x2, P1 ;  /* 0x0000000506097c11 */ /* 0x000fca00088f1409 */
[----:B------:R-:W2:Y:S04]  /*0eb0*/  LDG.E R6, desc[UR8][R8.64+0x4] ;  /* 0x0000040808067981 */ /* 0x000ea8000c1e1900 */
[----:B------:R-:W3:Y:S04]  /*0ec0*/  LDG.E R11, desc[UR8][R8.64+0x8] ;  /* 0x00000808080b7981 */ /* 0x000ee8000c1e1900 */
[----:B------:R-:W3:Y:S01]  /*0ed0*/  LDG.E R10, desc[UR8][R8.64+0xc] ;  /* 0x00000c08080a7981 */ /* 0x000ee2000c1e1900 */
[----:B------:R-:W-:Y:S02]  /*0ee0*/  IADD3 R0, PT, PT, R0, 0x4, RZ ;  /* 0x0000000400007810 */ /* 0x000fe40007ffe0ff */
[----:B--2---:R-:W-:-:S04]  /*0ef0*/  IADD3 R6, PT, PT, R6, R5, R28 ;  /* 0x0000000506067210 */ /* 0x004fc80007ffe01c */
[----:B---3--:R-:W-:-:S07]  /*0f00*/  IADD3 R28, PT, PT, R10, R11, R6 ;  /* 0x0000000b0a1c7210 */ /* 0x008fce0007ffe006 */
.L_x_11:
[----:B------:R-:W-:Y:S05]  /*0f10*/  @!P0 BRA `(.L_x_4) ;  /* 0x0000000000308947 */ /* 0x000fea0003800000 */
[----:B------:R-:W-:Y:S01]  /*0f20*/  IMAD.IADD R7, R7, 0x1, R0 ;  /* 0x0000000107077824 */ /* 0x000fe200078e0200 */
[----:B------:R-:W-:-:S03]  /*0f30*/  IADD3 R3, PT, PT, -R3, RZ, RZ ;  /* 0x000000ff03037210 */ /* 0x000fc60007ffe1ff */
[----:B------:R-:W-:-:S07]  /*0f40*/  IMAD.WIDE.U32 R12, R7, 0x4, R12 ;  /* 0x00000004070c7825 */ /* 0x000fce00078e000c */
.L_x_12:
[----:B------:R-:W-:Y:S01]  /*0f50*/  MOV R5, R13 ;  /* 0x0000000d00057202 */ /* 0x000fe20000000f00 */
[----:B------:R-:W-:-:S05]  /*0f60*/  IMAD.MOV.U32 R4, RZ, RZ, R12 ;  /* 0x000000ffff047224 */ /* 0x000fca00078e000c */
[----:B------:R-:W2:Y:S01]  /*0f70*/  LDG.E R5, desc[UR8][R4.64] ;  /* 0x0000000804057981 */ /* 0x000ea2000c1e1900 */
[----:B------:R-:W-:Y:S01]  /*0f80*/  VIADD R3, R3, 0x1 ;  /* 0x0000000103037836 */ /* 0x000fe20000000000 */
[----:B------:R-:W-:-:S04]  /*0f90*/  IADD3 R12, P1, PT, R12, 0x4, RZ ;  /* 0x000000040c0c7810 */ /* 0x000fc80007f3e0ff */
[----:B------:R-:W-:Y:S01]  /*0fa0*/  ISETP.NE.AND P0, PT, R3, RZ, PT ;  /* 0x000000ff0300720c */ /* 0x000fe20003f05270 */
[----:B------:R-:W-:Y:S01]  /*0fb0*/  IMAD.X R13, RZ, RZ, R13, P1 ;  /* 0x000000ffff0d7224 */ /* 0x000fe200008e060d */
[----:B--2---:R-:W-:-:S11]  /*0fc0*/  IADD3 R28, PT, PT, R5, R28, RZ ;  /* 0x0000001c051c7210 */ /* 0x004fd60007ffe0ff */
[----:B------:R-:W-:Y:S05]  /*0fd0*/  @P0 BRA `(.L_x_12) ;  /* 0xfffffffc00dc0947 */ /* 0x000fea000383ffff */
.L_x_4:
[----:B------:R-:W-:Y:S05]  /*0fe0*/  BSYNC.RECONVERGENT B0 ;  /* 0x0000000000007941 */ /* 0x000fea0003800200 */
.L_x_0:
[----:B------:R-:W0:Y:S02]  /*0ff0*/  LDC.64 R4, c[0x0][0x388] ;  /* 0x0000e200ff047b82 */ /* 0x000e240000000a00 */
[----:B0-----:R-:W-:-:S05]  /*1000*/  IMAD.WIDE.U32 R2, R2, 0x4, R4 ;  /* 0x0000000402027825 */ /* 0x001fca00078e0004 */
[----:B------:R-:W-:Y:S01]  /*1010*/  STG.E desc[UR8][R2.64], R28 ;  /* 0x0000001c02007986 */ /* 0x000fe2000c101908 */
[----:B------:R-:W-:Y:S05]  /*1020*/  EXIT ;  /* 0x000000000000794d */ /* 0x000fea0003800000 */
.L_x_13:
[----:B------:R-:W-:-:S00]  /*1030*/  BRA `(.L_x_13) ;  /* 0xfffffffc00fc7947 */ /* 0x000fc0000383ffff */
[----:B------:R-:W-:-:S00]  /*1040*/  NOP ;  /* 0x0000000000007918 */ /* 0x000fc00000000000 */
        /* <DEDUP_REMOVED lines=11> */
.L_x_14:


//--------------------- .nv.shared.reserved.0     --------------------------
	.section	.nv.shared.reserved.0,"aw",@nobits
	.weak		__nv_reservedSMEM_offset_0_alias
	.size		__nv_reservedSMEM_offset_0_alias, 0, 64
	.other		__nv_reservedSMEM_offset_0_alias,@"STO_CUDA_RESERVED_SHARED STV_DEFAULT"
__nv_reservedSMEM_offset_0_alias:
	.zero		0
	.zero		64


//--------------------- .nv.constant0._Z23replace_matrix_elementsPiS_ --------------------------
	.section	.nv.constant0._Z23replace_matrix_elementsPiS_,"a",@progbits
	.sectionflags	@""
	.align	4
.nv.constant0._Z23replace_matrix_elementsPiS_:
	.zero		912


//--------------------- SYMBOLS --------------------------

	.type		.nv.reservedSmem.offset0,@object
	.size		.nv.reservedSmem.offset0,0x4
